//
// Generated by NVIDIA NVVM Compiler
//
// Compiler Build ID: CL-36424714
// Cuda compilation tools, release 13.0, V13.0.88
// Based on NVVM 20.0.0
//

.version 9.0
.target sm_100
.address_size 64

	// .globl	writeToSurface

.visible .entry writeToSurface(
	.param .u64 writeToSurface_param_0,
	.param .u32 writeToSurface_param_1,
	.param .u32 writeToSurface_param_2,
	.param .u8 writeToSurface_param_3,
	.param .u8 writeToSurface_param_4,
	.param .u8 writeToSurface_param_5
)
{
	.reg .pred 	%p<4>;
	.reg .b16 	%rs<8>;
	.reg .b32 	%r<14>;
	.reg .b64 	%rd<2>;

	ld.param.u64 	%rd1, [writeToSurface_param_0];
	ld.param.u32 	%r3, [writeToSurface_param_1];
	ld.param.u32 	%r4, [writeToSurface_param_2];
	ld.param.s8 	%rs1, [writeToSurface_param_3];
	ld.param.s8 	%rs2, [writeToSurface_param_4];
	ld.param.s8 	%rs3, [writeToSurface_param_5];
	mov.u32 	%r6, %ctaid.x;
	mov.u32 	%r7, %ntid.x;
	mov.u32 	%r8, %tid.x;
	mad.lo.s32 	%r1, %r6, %r7, %r8;
	mov.u32 	%r9, %ctaid.y;
	mov.u32 	%r10, %ntid.y;
	mov.u32 	%r11, %tid.y;
	mad.lo.s32 	%r12, %r9, %r10, %r11;
	setp.ge.u32 	%p1, %r1, %r3;
	setp.ge.u32 	%p2, %r12, %r4;
	or.pred  	%p3, %p1, %p2;
	@%p3 bra 	$L__BB0_2;
	shl.b32 	%r13, %r1, 2;
	and.b16  	%rs4, %rs1, 255;
	and.b16  	%rs5, %rs2, 255;
	and.b16  	%rs6, %rs3, 255;
	mov.b16 	%rs7, 255;
	sust.b.2d.v4.b8.trap 	[%rd1, {%r13, %r12}], {%rs4, %rs5, %rs6, %rs7};
$L__BB0_2:
	ret;

}
	// .globl	interleaveRGB
.visible .entry interleaveRGB(
	.param .u64 interleaveRGB_param_0,
	.param .u32 interleaveRGB_param_1,
	.param .u32 interleaveRGB_param_2,
	.param .u64 .ptr .align 1 interleaveRGB_param_3,
	.param .u64 .ptr .align 1 interleaveRGB_param_4,
	.param .u64 .ptr .align 1 interleaveRGB_param_5
)
{
	.reg .pred 	%p<4>;
	.reg .b16 	%rs<5>;
	.reg .b32 	%r<17>;
	.reg .b64 	%rd<12>;

	ld.param.u64 	%rd1, [interleaveRGB_param_0];
	ld.param.u32 	%r3, [interleaveRGB_param_1];
	ld.param.u32 	%r5, [interleaveRGB_param_2];
	ld.param.u64 	%rd2, [interleaveRGB_param_3];
	ld.param.u64 	%rd3, [interleaveRGB_param_4];
	ld.param.u64 	%rd4, [interleaveRGB_param_5];
	mov.u32 	%r6, %ctaid.x;
	mov.u32 	%r7, %ntid.x;
	mov.u32 	%r8, %tid.x;
	mad.lo.s32 	%r1, %r6, %r7, %r8;
	mov.u32 	%r9, %ctaid.y;
	mov.u32 	%r10, %ntid.y;
	mov.u32 	%r11, %tid.y;
	mad.lo.s32 	%r12, %r9, %r10, %r11;
	setp.ge.u32 	%p1, %r1, %r3;
	setp.ge.u32 	%p2, %r12, %r5;
	or.pred  	%p3, %p1, %p2;
	@%p3 bra 	$L__BB1_2;
	cvta.to.global.u64 	%rd5, %rd2;
	cvta.to.global.u64 	%rd6, %rd3;
	cvta.to.global.u64 	%rd7, %rd4;
	mad.lo.s32 	%r13, %r3, %r12, %r1;
	cvt.u64.u32 	%rd8, %r13;
	add.s64 	%rd9, %rd5, %rd8;
	ld.global.u8 	%rs1, [%rd9];
	add.s64 	%rd10, %rd6, %rd8;
	ld.global.u8 	%rs2, [%rd10];
	add.s64 	%rd11, %rd7, %rd8;
	ld.global.u8 	%rs3, [%rd11];
	shl.b32 	%r14, %r1, 2;
	not.b32 	%r15, %r12;
	add.s32 	%r16, %r5, %r15;
	mov.b16 	%rs4, 255;
	sust.b.2d.v4.b8.trap 	[%rd1, {%r14, %r16}], {%rs1, %rs2, %rs3, %rs4};
$L__BB1_2:
	ret;

}
	// .globl	startlabelComponents
.visible .entry startlabelComponents(
	.param .u64 startlabelComponents_param_0,
	.param .u32 startlabelComponents_param_1,
	.param .u32 startlabelComponents_param_2
)
{
	.reg .pred 	%p<4>;
	.reg .b16 	%rs<7>;
	.reg .b32 	%r<18>;
	.reg .b32 	%f<9>;
	.reg .b64 	%rd<2>;

	ld.param.u64 	%rd1, [startlabelComponents_param_0];
	ld.param.u32 	%r3, [startlabelComponents_param_1];
	ld.param.u32 	%r5, [startlabelComponents_param_2];
	mov.u32 	%r6, %ctaid.x;
	mov.u32 	%r7, %ntid.x;
	mov.u32 	%r8, %tid.x;
	mad.lo.s32 	%r1, %r6, %r7, %r8;
	mov.u32 	%r9, %ctaid.y;
	mov.u32 	%r10, %ntid.y;
	mov.u32 	%r11, %tid.y;
	mad.lo.s32 	%r12, %r9, %r10, %r11;
	setp.ge.u32 	%p1, %r1, %r3;
	setp.ge.u32 	%p2, %r12, %r5;
	or.pred  	%p3, %p1, %p2;
	@%p3 bra 	$L__BB2_2;
	cvt.rn.f32.u32 	%f1, %r1;
	cvt.rn.f32.s32 	%f2, %r3;
	div.rn.f32 	%f3, %f1, %f2;
	mul.f32 	%f4, %f3, 0f437F0000;
	cvt.rzi.u32.f32 	%r13, %f4;
	cvt.u16.u32 	%rs1, %r13;
	cvt.rn.f32.u32 	%f5, %r12;
	cvt.rn.f32.s32 	%f6, %r5;
	div.rn.f32 	%f7, %f5, %f6;
	mul.f32 	%f8, %f7, 0f437F0000;
	cvt.rzi.u32.f32 	%r14, %f8;
	cvt.u16.u32 	%rs2, %r14;
	shl.b32 	%r15, %r1, 2;
	not.b32 	%r16, %r12;
	add.s32 	%r17, %r5, %r16;
	and.b16  	%rs3, %rs1, 255;
	and.b16  	%rs4, %rs2, 255;
	mov.b16 	%rs5, 255;
	mov.b16 	%rs6, 0;
	sust.b.2d.v4.b8.trap 	[%rd1, {%r15, %r17}], {%rs3, %rs4, %rs6, %rs5};
$L__BB2_2:
	ret;

}
	// .globl	computeLabels
.visible .entry computeLabels(
	.param .u64 computeLabels_param_0,
	.param .u64 computeLabels_param_1,
	.param .u32 computeLabels_param_2,
	.param .u32 computeLabels_param_3
)
{


	ret;

}


// ===== COMPILED SASS (sm_100) =====

	.target	sm_100

	.elftype	@"ET_EXEC"


//--------------------- .note.nv.tkinfo           --------------------------
	.section	.note.nv.tkinfo,"",@"SHT_NOTE"
	.sectionflags	@"SHF_NOTE_NV_TKINFO"
	.tkinfo
        /*0018*/ 	.word	0x00000002
        /*0030*/ 	.string	""
        /*0030*/ 	.string	"ptxas"
        /*0030*/ 	.string	"Cuda compilation tools, release 13.0, V13.0.88"
        /*0030*/ 	.string	"Build cuda_13.0.r13.0/compiler.36424714_0"
        /*0030*/ 	.string	"-arch sm_100 -m 64 "



//--------------------- .note.nv.cuinfo           --------------------------
	.section	.note.nv.cuinfo,"",@"SHT_NOTE"
	.sectionflags	@"SHF_NOTE_NV_CUINFO"
        /*0018*/ 	.short	0x0002
        /*001a*/ 	.short	0x0064
        /*001c*/ 	.short	0x0082
	.zero		2


//--------------------- .nv.info                  --------------------------
	.section	.nv.info,"",@"SHT_CUDA_INFO"
	.align	4


	//----- nvinfo : EIATTR_REGCOUNT
	.align		4
        /*0000*/ 	.byte	0x04, 0x2f
        /*0002*/ 	.short	(.L_1 - .L_0)
	.align		4
.L_0:
        /*0004*/ 	.word	index@(writeToSurface)
        /*0008*/ 	.word	0x0000000a


	//----- nvinfo : EIATTR_FRAME_SIZE
	.align		4
.L_1:
        /*000c*/ 	.byte	0x04, 0x11
        /*000e*/ 	.short	(.L_3 - .L_2)
	.align		4
.L_2:
        /*0010*/ 	.word	index@(writeToSurface)
        /*0014*/ 	.word	0x00000000


	//----- nvinfo : EIATTR_REGCOUNT
	.align		4
.L_3:
        /*0018*/ 	.byte	0x04, 0x2f
        /*001a*/ 	.short	(.L_5 - .L_4)
	.align		4
.L_4:
        /*001c*/ 	.word	index@(interleaveRGB)
        /*0020*/ 	.word	0x0000000e


	//----- nvinfo : EIATTR_FRAME_SIZE
	.align		4
.L_5:
        /*0024*/ 	.byte	0x04, 0x11
        /*0026*/ 	.short	(.L_7 - .L_6)
	.align		4
.L_6:
        /*0028*/ 	.word	index@(interleaveRGB)
        /*002c*/ 	.word	0x00000000


	//----- nvinfo : EIATTR_REGCOUNT
	.align		4
.L_7:
        /*0030*/ 	.byte	0x04, 0x2f
        /*0032*/ 	.short	(.L_9 - .L_8)
	.align		4
.L_8:
        /*0034*/ 	.word	index@(startlabelComponents)
        /*0038*/ 	.word	0x00000011


	//----- nvinfo : EIATTR_FRAME_SIZE
	.align		4
.L_9:
        /*003c*/ 	.byte	0x04, 0x11
        /*003e*/ 	.short	(.L_11 - .L_10)
	.align		4
.L_10:
        /*0040*/ 	.word	index@($__internal_0_$__cuda_sm3x_div_rn_noftz_f32_slowpath)
        /*0044*/ 	.word	0x00000000


	//----- nvinfo : EIATTR_FRAME_SIZE
	.align		4
.L_11:
        /*0048*/ 	.byte	0x04, 0x11
        /*004a*/ 	.short	(.L_13 - .L_12)
	.align		4
.L_12:
        /*004c*/ 	.word	index@(startlabelComponents)
        /*0050*/ 	.word	0x00000000


	//----- nvinfo : EIATTR_REGCOUNT
	.align		4
.L_13:
        /*0054*/ 	.byte	0x04, 0x2f
        /*0056*/ 	.short	(.L_15 - .L_14)
	.align		4
.L_14:
        /*0058*/ 	.word	index@(computeLabels)
        /*005c*/ 	.word	0x00000004


	//----- nvinfo : EIATTR_FRAME_SIZE
	.align		4
.L_15:
        /*0060*/ 	.byte	0x04, 0x11
        /*0062*/ 	.short	(.L_17 - .L_16)
	.align		4
.L_16:
        /*0064*/ 	.word	index@(computeLabels)
        /*0068*/ 	.word	0x00000000


	//----- nvinfo : EIATTR_MIN_STACK_SIZE
	.align		4
.L_17:
        /*006c*/ 	.byte	0x04, 0x12
        /*006e*/ 	.short	(.L_19 - .L_18)
	.align		4
.L_18:
        /*0070*/ 	.word	index@(computeLabels)
        /*0074*/ 	.word	0x00000000


	//----- nvinfo : EIATTR_MIN_STACK_SIZE
	.align		4
.L_19:
        /*0078*/ 	.byte	0x04, 0x12
        /*007a*/ 	.short	(.L_21 - .L_20)
	.align		4
.L_20:
        /*007c*/ 	.word	index@(startlabelComponents)
        /*0080*/ 	.word	0x00000000


	//----- nvinfo : EIATTR_MIN_STACK_SIZE
	.align		4
.L_21:
        /*0084*/ 	.byte	0x04, 0x12
        /*0086*/ 	.short	(.L_23 - .L_22)
	.align		4
.L_22:
        /*0088*/ 	.word	index@(interleaveRGB)
        /*008c*/ 	.word	0x00000000


	//----- nvinfo : EIATTR_MIN_STACK_SIZE
	.align		4
.L_23:
        /*0090*/ 	.byte	0x04, 0x12
        /*0092*/ 	.short	(.L_25 - .L_24)
	.align		4
.L_24:
        /*0094*/ 	.word	index@(writeToSurface)
        /*0098*/ 	.word	0x00000000
.L_25:


//--------------------- .nv.compat                --------------------------
	.section	.nv.compat,"",@"SHT_CUDA_COMPAT_INFO"
	.align	4
        /*0000*/ 	.byte	0x02, 0x09, 0x00, 0x00, 0x02, 0x02, 0x02, 0x00, 0x02, 0x05, 0x05, 0x00, 0x03, 0x07, 0x01, 0x01
        /*0010*/ 	.byte	0x02, 0x03, 0x00, 0x00, 0x02, 0x06, 0x01, 0x00, 0x04, 0x0b, 0x08, 0x00, 0x01, 0x00, 0x00, 0x00
        /*0020*/ 	.byte	0x00, 0x00, 0x00, 0x00


//--------------------- .nv.info.computeLabels    --------------------------
	.section	.nv.info.computeLabels,"",@"SHT_CUDA_INFO"
	.sectionflags	@""
	.align	4


	//----- nvinfo : EIATTR_CUDA_API_VERSION
	.align		4
        /*0000*/ 	.byte	0x04, 0x37
        /*0002*/ 	.short	(.L_27 - .L_26)
.L_26:
        /*0004*/ 	.word	0x00000082


	//----- nvinfo : EIATTR_KPARAM_INFO
	.align		4
.L_27:
        /*0008*/ 	.byte	0x04, 0x17
        /*000a*/ 	.short	(.L_29 - .L_28)
.L_28:
        /*000c*/ 	.word	0x00000000
        /*0010*/ 	.short	0x0003
        /*0012*/ 	.short	0x0014
        /*0014*/ 	.byte	0x00, 0xf0, 0x11, 0x00


	//----- nvinfo : EIATTR_KPARAM_INFO
	.align		4
.L_29:
        /*0018*/ 	.byte	0x04, 0x17
        /*001a*/ 	.short	(.L_31 - .L_30)
.L_30:
        /*001c*/ 	.word	0x00000000
        /*0020*/ 	.short	0x0002
        /*0022*/ 	.short	0x0010
        /*0024*/ 	.byte	0x00, 0xf0, 0x11, 0x00


	//----- nvinfo : EIATTR_KPARAM_INFO
	.align		4
.L_31:
        /*0028*/ 	.byte	0x04, 0x17
        /*002a*/ 	.short	(.L_33 - .L_32)
.L_32:
        /*002c*/ 	.word	0x00000000
        /*0030*/ 	.short	0x0001
        /*0032*/ 	.short	0x0008
        /*0034*/ 	.byte	0x00, 0xf0, 0x21, 0x00


	//----- nvinfo : EIATTR_KPARAM_INFO
	.align		4
.L_33:
        /*0038*/ 	.byte	0x04, 0x17
        /*003a*/ 	.short	(.L_35 - .L_34)
.L_34:
        /*003c*/ 	.word	0x00000000
        /*0040*/ 	.short	0x0000
        /*0042*/ 	.short	0x0000
        /*0044*/ 	.byte	0x00, 0xf0, 0x21, 0x00


	//----- nvinfo : EIATTR_SPARSE_MMA_MASK
	.align		4
.L_35:
        /*0048*/ 	.byte	0x03, 0x50
        /*004a*/ 	.short	0x0000


	//----- nvinfo : EIATTR_MAXREG_COUNT
	.align		4
        /*004c*/ 	.byte	0x03, 0x1b
        /*004e*/ 	.short	0x00ff


	//----- nvinfo : EIATTR_MERCURY_ISA_VERSION
	.align		4
        /*0050*/ 	.byte	0x03, 0x5f
        /*0052*/ 	.short	0x0101


	//----- nvinfo : EIATTR_VRC_CTA_INIT_COUNT
	.align		4
        /*0054*/ 	.byte	0x02, 0x4a
	.zero		1
	.zero		1


	//----- nvinfo : EIATTR_EXIT_INSTR_OFFSETS
	.align		4
        /*0058*/ 	.byte	0x04, 0x1c
        /*005a*/ 	.short	(.L_37 - .L_36)


	//   ....[0]....
.L_36:
        /*005c*/ 	.word	0x00000010


	//----- nvinfo : EIATTR_CBANK_PARAM_SIZE
	.align		4
.L_37:
        /*0060*/ 	.byte	0x03, 0x19
        /*0062*/ 	.short	0x0018


	//----- nvinfo : EIATTR_PARAM_CBANK
	.align		4
        /*0064*/ 	.byte	0x04, 0x0a
        /*0066*/ 	.short	(.L_39 - .L_38)
	.align		4
.L_38:
        /*0068*/ 	.word	index@(.nv.constant0.computeLabels)
        /*006c*/ 	.short	0x0380
        /*006e*/ 	.short	0x0018


	//----- nvinfo : EIATTR_SW_WAR
	.align		4
.L_39:
        /*0070*/ 	.byte	0x04, 0x36
        /*0072*/ 	.short	(.L_41 - .L_40)
.L_40:
        /*0074*/ 	.word	0x00000008
.L_41:


//--------------------- .nv.info.startlabelComponents --------------------------
	.section	.nv.info.startlabelComponents,"",@"SHT_CUDA_INFO"
	.sectionflags	@""
	.align	4


	//----- nvinfo : EIATTR_CUDA_API_VERSION
	.align		4
        /*0000*/ 	.byte	0x04, 0x37
        /*0002*/ 	.short	(.L_43 - .L_42)
.L_42:
        /*0004*/ 	.word	0x00000082


	//----- nvinfo : EIATTR_KPARAM_INFO
	.align		4
.L_43:
        /*0008*/ 	.byte	0x04, 0x17
        /*000a*/ 	.short	(.L_45 - .L_44)
.L_44:
        /*000c*/ 	.word	0x00000000
        /*0010*/ 	.short	0x0002
        /*0012*/ 	.short	0x000c
        /*0014*/ 	.byte	0x00, 0xf0, 0x11, 0x00


	//----- nvinfo : EIATTR_KPARAM_INFO
	.align		4
.L_45:
        /*0018*/ 	.byte	0x04, 0x17
        /*001a*/ 	.short	(.L_47 - .L_46)
.L_46:
        /*001c*/ 	.word	0x00000000
        /*0020*/ 	.short	0x0001
        /*0022*/ 	.short	0x0008
        /*0024*/ 	.byte	0x00, 0xf0, 0x11, 0x00


	//----- nvinfo : EIATTR_KPARAM_INFO
	.align		4
.L_47:
        /*0028*/ 	.byte	0x04, 0x17
        /*002a*/ 	.short	(.L_49 - .L_48)
.L_48:
        /*002c*/ 	.word	0x00000000
        /*0030*/ 	.short	0x0000
        /*0032*/ 	.short	0x0000
        /*0034*/ 	.byte	0x00, 0xf0, 0x21, 0x00


	//----- nvinfo : EIATTR_SPARSE_MMA_MASK
	.align		4
.L_49:
        /*0038*/ 	.byte	0x03, 0x50
        /*003a*/ 	.short	0x0000


	//----- nvinfo : EIATTR_MAXREG_COUNT
	.align		4
        /*003c*/ 	.byte	0x03, 0x1b
        /*003e*/ 	.short	0x00ff


	//----- nvinfo : EIATTR_MERCURY_ISA_VERSION
	.align		4
        /*0040*/ 	.byte	0x03, 0x5f
        /*0042*/ 	.short	0x0101


	//----- nvinfo : EIATTR_VRC_CTA_INIT_COUNT
	.align		4
        /*0044*/ 	.byte	0x02, 0x4a
	.zero		1
	.zero		1


	//----- nvinfo : EIATTR_EXIT_INSTR_OFFSETS
	.align		4
        /*0048*/ 	.byte	0x04, 0x1c
        /*004a*/ 	.short	(.L_51 - .L_50)


	//   ....[0]....
.L_50:
        /*004c*/ 	.word	0x000000c0


	//   ....[1]....
        /*0050*/ 	.word	0x000003b0


	//----- nvinfo : EIATTR_CRS_STACK_SIZE
	.align		4
.L_51:
        /*0054*/ 	.byte	0x04, 0x1e
        /*0056*/ 	.short	(.L_53 - .L_52)
.L_52:
        /*0058*/ 	.word	0x00000000


	//----- nvinfo : EIATTR_CBANK_PARAM_SIZE
	.align		4
.L_53:
        /*005c*/ 	.byte	0x03, 0x19
        /*005e*/ 	.short	0x0010


	//----- nvinfo : EIATTR_PARAM_CBANK
	.align		4
        /*0060*/ 	.byte	0x04, 0x0a
        /*0062*/ 	.short	(.L_55 - .L_54)
	.align		4
.L_54:
        /*0064*/ 	.word	index@(.nv.constant0.startlabelComponents)
        /*0068*/ 	.short	0x0380
        /*006a*/ 	.short	0x0010


	//----- nvinfo : EIATTR_SW_WAR
	.align		4
.L_55:
        /*006c*/ 	.byte	0x04, 0x36
        /*006e*/ 	.short	(.L_57 - .L_56)
.L_56:
        /*0070*/ 	.word	0x00000008
.L_57:


//--------------------- .nv.info.interleaveRGB    --------------------------
	.section	.nv.info.interleaveRGB,"",@"SHT_CUDA_INFO"
	.sectionflags	@""
	.align	4


	//----- nvinfo : EIATTR_CUDA_API_VERSION
	.align		4
        /*0000*/ 	.byte	0x04, 0x37
        /*0002*/ 	.short	(.L_59 - .L_58)
.L_58:
        /*0004*/ 	.word	0x00000082


	//----- nvinfo : EIATTR_KPARAM_INFO
	.align		4
.L_59:
        /*0008*/ 	.byte	0x04, 0x17
        /*000a*/ 	.short	(.L_61 - .L_60)
.L_60:
        /*000c*/ 	.word	0x00000000
        /*0010*/ 	.short	0x0005
        /*0012*/ 	.short	0x0020
        /*0014*/ 	.byte	0x00, 0xf5, 0x21, 0x00


	//----- nvinfo : EIATTR_KPARAM_INFO
	.align		4
.L_61:
        /*0018*/ 	.byte	0x04, 0x17
        /*001a*/ 	.short	(.L_63 - .L_62)
.L_62:
        /*001c*/ 	.word	0x00000000
        /*0020*/ 	.short	0x0004
        /*0022*/ 	.short	0x0018
        /*0024*/ 	.byte	0x00, 0xf5, 0x21, 0x00


	//----- nvinfo : EIATTR_KPARAM_INFO
	.align		4
.L_63:
        /*0028*/ 	.byte	0x04, 0x17
        /*002a*/ 	.short	(.L_65 - .L_64)
.L_64:
        /*002c*/ 	.word	0x00000000
        /*0030*/ 	.short	0x0003
        /*0032*/ 	.short	0x0010
        /*0034*/ 	.byte	0x00, 0xf5, 0x21, 0x00


	//----- nvinfo : EIATTR_KPARAM_INFO
	.align		4
.L_65:
        /*0038*/ 	.byte	0x04, 0x17
        /*003a*/ 	.short	(.L_67 - .L_66)
.L_66:
        /*003c*/ 	.word	0x00000000
        /*0040*/ 	.short	0x0002
        /*0042*/ 	.short	0x000c
        /*0044*/ 	.byte	0x00, 0xf0, 0x11, 0x00


	//----- nvinfo : EIATTR_KPARAM_INFO
	.align		4
.L_67:
        /*0048*/ 	.byte	0x04, 0x17
        /*004a*/ 	.short	(.L_69 - .L_68)
.L_68:
        /*004c*/ 	.word	0x00000000
        /*0050*/ 	.short	0x0001
        /*0052*/ 	.short	0x0008
        /*0054*/ 	.byte	0x00, 0xf0, 0x11, 0x00


	//----- nvinfo : EIATTR_KPARAM_INFO
	.align		4
.L_69:
        /*0058*/ 	.byte	0x04, 0x17
        /*005a*/ 	.short	(.L_71 - .L_70)
.L_70:
        /*005c*/ 	.word	0x00000000
        /*0060*/ 	.short	0x0000
        /*0062*/ 	.short	0x0000
        /*0064*/ 	.byte	0x00, 0xf0, 0x21, 0x00


	//----- nvinfo : EIATTR_SPARSE_MMA_MASK
	.align		4
.L_71:
        /*0068*/ 	.byte	0x03, 0x50
        /*006a*/ 	.short	0x0000


	//----- nvinfo : EIATTR_MAXREG_COUNT
	.align		4
        /*006c*/ 	.byte	0x03, 0x1b
        /*006e*/ 	.short	0x00ff


	//----- nvinfo : EIATTR_MERCURY_ISA_VERSION
	.align		4
        /*0070*/ 	.byte	0x03, 0x5f
        /*0072*/ 	.short	0x0101


	//----- nvinfo : EIATTR_VRC_CTA_INIT_COUNT
	.align		4
        /*0074*/ 	.byte	0x02, 0x4a
	.zero		1
	.zero		1


	//----- nvinfo : EIATTR_EXIT_INSTR_OFFSETS
	.align		4
        /*0078*/ 	.byte	0x04, 0x1c
        /*007a*/ 	.short	(.L_73 - .L_72)


	//   ....[0]....
.L_72:
        /*007c*/ 	.word	0x000000c0


	//   ....[1]....
        /*0080*/ 	.word	0x00000230


	//----- nvinfo : EIATTR_CBANK_PARAM_SIZE
	.align		4
.L_73:
        /*0084*/ 	.byte	0x03, 0x19
        /*0086*/ 	.short	0x0028


	//----- nvinfo : EIATTR_PARAM_CBANK
	.align		4
        /*0088*/ 	.byte	0x04, 0x0a
        /*008a*/ 	.short	(.L_75 - .L_74)
	.align		4
.L_74:
        /*008c*/ 	.word	index@(.nv.constant0.interleaveRGB)
        /*0090*/ 	.short	0x0380
        /*0092*/ 	.short	0x0028


	//----- nvinfo : EIATTR_SW_WAR
	.align		4
.L_75:
        /*0094*/ 	.byte	0x04, 0x36
        /*0096*/ 	.short	(.L_77 - .L_76)
.L_76:
        /*0098*/ 	.word	0x00000008
.L_77:


//--------------------- .nv.info.writeToSurface   --------------------------
	.section	.nv.info.writeToSurface,"",@"SHT_CUDA_INFO"
	.sectionflags	@""
	.align	4


	//----- nvinfo : EIATTR_CUDA_API_VERSION
	.align		4
        /*0000*/ 	.byte	0x04, 0x37
        /*0002*/ 	.short	(.L_79 - .L_78)
.L_78:
        /*0004*/ 	.word	0x00000082


	//----- nvinfo : EIATTR_KPARAM_INFO
	.align		4
.L_79:
        /*0008*/ 	.byte	0x04, 0x17
        /*000a*/ 	.short	(.L_81 - .L_80)
.L_80:
        /*000c*/ 	.word	0x00000000
        /*0010*/ 	.short	0x0005
        /*0012*/ 	.short	0x0012
        /*0014*/ 	.byte	0x00, 0xf0, 0x05, 0x00


	//----- nvinfo : EIATTR_KPARAM_INFO
	.align		4
.L_81:
        /*0018*/ 	.byte	0x04, 0x17
        /*001a*/ 	.short	(.L_83 - .L_82)
.L_82:
        /*001c*/ 	.word	0x00000000
        /*0020*/ 	.short	0x0004
        /*0022*/ 	.short	0x0011
        /*0024*/ 	.byte	0x00, 0xf0, 0x05, 0x00


	//----- nvinfo : EIATTR_KPARAM_INFO
	.align		4
.L_83:
        /*0028*/ 	.byte	0x04, 0x17
        /*002a*/ 	.short	(.L_85 - .L_84)
.L_84:
        /*002c*/ 	.word	0x00000000
        /*0030*/ 	.short	0x0003
        /*0032*/ 	.short	0x0010
        /*0034*/ 	.byte	0x00, 0xf0, 0x05, 0x00


	//----- nvinfo : EIATTR_KPARAM_INFO
	.align		4
.L_85:
        /*0038*/ 	.byte	0x04, 0x17
        /*003a*/ 	.short	(.L_87 - .L_86)
.L_86:
        /*003c*/ 	.word	0x00000000
        /*0040*/ 	.short	0x0002
        /*0042*/ 	.short	0x000c
        /*0044*/ 	.byte	0x00, 0xf0, 0x11, 0x00


	//----- nvinfo : EIATTR_KPARAM_INFO
	.align		4
.L_87:
        /*0048*/ 	.byte	0x04, 0x17
        /*004a*/ 	.short	(.L_89 - .L_88)
.L_88:
        /*004c*/ 	.word	0x00000000
        /*0050*/ 	.short	0x0001
        /*0052*/ 	.short	0x0008
        /*0054*/ 	.byte	0x00, 0xf0, 0x11, 0x00


	//----- nvinfo : EIATTR_KPARAM_INFO
	.align		4
.L_89:
        /*0058*/ 	.byte	0x04, 0x17
        /*005a*/ 	.short	(.L_91 - .L_90)
.L_90:
        /*005c*/ 	.word	0x00000000
        /*0060*/ 	.short	0x0000
        /*0062*/ 	.short	0x0000
        /*0064*/ 	.byte	0x00, 0xf0, 0x21, 0x00


	//----- nvinfo : EIATTR_SPARSE_MMA_MASK
	.align		4
.L_91:
        /*0068*/ 	.byte	0x03, 0x50
        /*006a*/ 	.short	0x0000


	//----- nvinfo : EIATTR_MAXREG_COUNT
	.align		4
        /*006c*/ 	.byte	0x03, 0x1b
        /*006e*/ 	.short	0x00ff


	//----- nvinfo : EIATTR_MERCURY_ISA_VERSION
	.align		4
        /*0070*/ 	.byte	0x03, 0x5f
        /*0072*/ 	.short	0x0101


	//----- nvinfo : EIATTR_VRC_CTA_INIT_COUNT
	.align		4
        /*0074*/ 	.byte	0x02, 0x4a
	.zero		1
	.zero		1


	//----- nvinfo : EIATTR_EXIT_INSTR_OFFSETS
	.align		4
        /*0078*/ 	.byte	0x04, 0x1c
        /*007a*/ 	.short	(.L_93 - .L_92)


	//   ....[0]....
.L_92:
        /*007c*/ 	.word	0x000000c0


	//   ....[1]....
        /*0080*/ 	.word	0x000001c0


	//----- nvinfo : EIATTR_CBANK_PARAM_SIZE
	.align		4
.L_93:
        /*0084*/ 	.byte	0x03, 0x19
        /*0086*/ 	.short	0x0013


	//----- nvinfo : EIATTR_PARAM_CBANK
	.align		4
        /*0088*/ 	.byte	0x04, 0x0a
        /*008a*/ 	.short	(.L_95 - .L_94)
	.align		4
.L_94:
        /*008c*/ 	.word	index@(.nv.constant0.writeToSurface)
        /*0090*/ 	.short	0x0380
        /*0092*/ 	.short	0x0013


	//----- nvinfo : EIATTR_SW_WAR
	.align		4
.L_95:
        /*0094*/ 	.byte	0x04, 0x36
        /*0096*/ 	.short	(.L_97 - .L_96)
.L_96:
        /*0098*/ 	.word	0x00000008
.L_97:


//--------------------- .nv.callgraph             --------------------------
	.section	.nv.callgraph,"",@"SHT_CUDA_CALLGRAPH"
	.align	4
	.sectionentsize	8
	.align		4
        /*0000*/ 	.word	0x00000000
	.align		4
        /*0004*/ 	.word	0xffffffff
	.align		4
        /*0008*/ 	.word	0x00000000
	.align		4
        /*000c*/ 	.word	0xfffffffe
	.align		4
        /*0010*/ 	.word	0x00000000
	.align		4
        /*0014*/ 	.word	0xfffffffd
	.align		4
        /*0018*/ 	.word	0x00000000
	.align		4
        /*001c*/ 	.word	0xfffffffc


//--------------------- .text.computeLabels       --------------------------
	.section	.text.computeLabels,"ax",@progbits
	.align	128
        .global         computeLabels
        .type           computeLabels,@function
        .size           computeLabels,(.L_x_20 - computeLabels)
        .other          computeLabels,@"STO_CUDA_ENTRY STV_DEFAULT"
computeLabels:
.text.computeLabels:
[----:B------:R-:W-:Y:S01]  /*0000*/  LDC R1, c[0x0][0x37c] ;  /* 0x0000df00ff017b82 */ /* 0x000fe20000000800 */
[----:B------:R-:W-:Y:S05]  /*0010*/  EXIT ;  /* 0x000000000000794d */ /* 0x000fea0003800000 */
.L_x_0:
[----:B------:R-:W-:-:S00]  /*0020*/  BRA `(.L_x_0) ;  /* 0xfffffffc00fc7947 */ /* 0x000fc0000383ffff */
[----:B------:R-:W-:-:S00]  /*0030*/  NOP ;  /* 0x0000000000007918 */ /* 0x000fc00000000000 */
        /* <DEDUP_REMOVED lines=12> */
.L_x_20:


//--------------------- .text.startlabelComponents --------------------------
	.section	.text.startlabelComponents,"ax",@progbits
	.align	128
        .global         startlabelComponents
        .type           startlabelComponents,@function
        .size           startlabelComponents,(.L_x_19 - startlabelComponents)
        .other          startlabelComponents,@"STO_CUDA_ENTRY STV_DEFAULT"
startlabelComponents:
.text.startlabelComponents:
[----:B------:R-:W-:Y:S01]  /*0000*/  LDC R1, c[0x0][0x37c] ;  /* 0x0000df00ff017b82 */ /* 0x000fe20000000800 */
[----:B------:R-:W0:Y:S07]  /*0010*/  S2R R5, SR_TID.Y ;  /* 0x0000000000057919 */ /* 0x000e2e0000002200 */
[----:B------:R-:W1:Y:S01]  /*0020*/  LDC R2, c[0x0][0x360] ;  /* 0x0000d800ff027b82 */ /* 0x000e620000000800 */
[----:B------:R-:W2:Y:S01]  /*0030*/  LDCU.64 UR6, c[0x0][0x388] ;  /* 0x00007100ff0677ac */ /* 0x000ea20008000a00 */
[----:B------:R-:W1:Y:S06]  /*0040*/  S2R R3, SR_TID.X ;  /* 0x0000000000037919 */ /* 0x000e6c0000002100 */
[----:B------:R-:W0:Y:S08]  /*0050*/  S2UR UR5, SR_CTAID.Y ;  /* 0x00000000000579c3 */ /* 0x000e300000002600 */
[----:B------:R-:W0:Y:S08]  /*0060*/  LDC R4, c[0x0][0x364] ;  /* 0x0000d900ff047b82 */ /* 0x000e300000000800 */
[----:B------:R-:W1:Y:S01]  /*0070*/  S2UR UR4, SR_CTAID.X ;  /* 0x00000000000479c3 */ /* 0x000e620000002500 */
[----:B0-----:R-:W-:-:S05]  /*0080*/  IMAD R4, R4, UR5, R5 ;  /* 0x0000000504047c24 */ /* 0x001fca000f8e0205 */
[----:B--2---:R-:W-:Y:S01]  /*0090*/  ISETP.GE.U32.AND P0, PT, R4, UR7, PT ;  /* 0x0000000704007c0c */ /* 0x004fe2000bf06070 */
[----:B-1----:R-:W-:-:S05]  /*00a0*/  IMAD R2, R2, UR4, R3 ;  /* 0x0000000402027c24 */ /* 0x002fca000f8e0203 */
[----:B------:R-:W-:-:S13]  /*00b0*/  ISETP.GE.U32.OR P0, PT, R2, UR6, P0 ;  /* 0x0000000602007c0c */ /* 0x000fda0008706470 */
[----:B------:R-:W-:Y:S05]  /*00c0*/  @P0 EXIT ;  /* 0x000000000000094d */ /* 0x000fea0003800000 */
[----:B------:R-:W-:Y:S01]  /*00d0*/  I2FP.F32.S32 R3, UR6 ;  /* 0x0000000600037c45 */ /* 0x000fe20008201400 */
[----:B------:R-:W-:Y:S01]  /*00e0*/  BSSY.RECONVERGENT B0, `(.L_x_1) ;  /* 0x000000d000007945 */ /* 0x000fe20003800200 */
[----:B------:R-:W-:Y:S02]  /*00f0*/  I2FP.F32.U32 R0, R2 ;  /* 0x0000000200007245 */ /* 0x000fe40000201000 */
[----:B------:R-:W0:Y:S08]  /*0100*/  MUFU.RCP R6, R3 ;  /* 0x0000000300067308 */ /* 0x000e300000001000 */
[----:B------:R-:W1:Y:S01]  /*0110*/  FCHK P0, R0, R3 ;  /* 0x0000000300007302 */ /* 0x000e620000000000 */
[----:B0-----:R-:W-:-:S04]  /*0120*/  FFMA R5, -R3, R6, 1 ;  /* 0x3f80000003057423 */ /* 0x001fc80000000106 */
[----:B------:R-:W-:-:S04]  /*0130*/  FFMA R5, R6, R5, R6 ;  /* 0x0000000506057223 */ /* 0x000fc80000000006 */
[----:B------:R-:W-:-:S04]  /*0140*/  FFMA R6, R0, R5, RZ ;  /* 0x0000000500067223 */ /* 0x000fc800000000ff */
[----:B------:R-:W-:-:S04]  /*0150*/  FFMA R7, -R3, R6, R0 ;  /* 0x0000000603077223 */ /* 0x000fc80000000100 */
[----:B------:R-:W-:Y:S01]  /*0160*/  FFMA R5, R5, R7, R6 ;  /* 0x0000000705057223 */ /* 0x000fe20000000006 */
[----:B-1----:R-:W-:Y:S06]  /*0170*/  @!P0 BRA `(.L_x_2) ;  /* 0x00000000000c8947 */ /* 0x002fec0003800000 */
[----:B------:R-:W-:-:S07]  /*0180*/  MOV R6, 0x1a0 ;  /* 0x000001a000067802 */ /* 0x000fce0000000f00 */
[----:B------:R-:W-:Y:S05]  /*0190*/  CALL.REL.NOINC `($__internal_0_$__cuda_sm3x_div_rn_noftz_f32_slowpath) ;  /* 0x0000000000887944 */ /* 0x000fea0003c00000 */
[----:B------:R-:W-:-:S07]  /*01a0*/  IMAD.MOV.U32 R5, RZ, RZ, R0 ;  /* 0x000000ffff057224 */ /* 0x000fce00078e0000 */
.L_x_2:
[----:B------:R-:W-:Y:S05]  /*01b0*/  BSYNC.RECONVERGENT B0 ;  /* 0x0000000000007941 */ /* 0x000fea0003800200 */
.L_x_1:
[----:B------:R-:W0:Y:S01]  /*01c0*/  LDCU UR4, c[0x0][0x38c] ;  /* 0x00007180ff0477ac */ /* 0x000e220008000800 */
[----:B------:R-:W-:Y:S01]  /*01d0*/  I2FP.F32.U32 R0, R4 ;  /* 0x0000000400007245 */ /* 0x000fe20000201000 */
[----:B------:R-:W-:Y:S01]  /*01e0*/  FMUL R5, R5, 255 ;  /* 0x437f000005057820 */ /* 0x000fe20000400000 */
[----:B------:R-:W-:Y:S05]  /*01f0*/  BSSY.RECONVERGENT B0, `(.L_x_3) ;  /* 0x000000e000007945 */ /* 0x000fea0003800200 */
[----:B------:R-:W-:Y:S01]  /*0200*/  F2I.U32.TRUNC.NTZ R5, R5 ;  /* 0x0000000500057305 */ /* 0x000fe2000020f000 */
[----:B0-----:R-:W-:-:S07]  /*0210*/  I2FP.F32.S32 R3, UR4 ;  /* 0x0000000400037c45 */ /* 0x001fce0008201400 */
        /* <DEDUP_REMOVED lines=11> */
.L_x_4:
[----:B------:R-:W-:Y:S05]  /*02d0*/  BSYNC.RECONVERGENT B0 ;  /* 0x0000000000007941 */ /* 0x000fea0003800200 */
.L_x_3:
[----:B------:R-:W-:Y:S01]  /*02e0*/  FMUL R6, R6, 255 ;  /* 0x437f000006067820 */ /* 0x000fe20000400000 */
[----:B------:R-:W0:Y:S01]  /*02f0*/  LDCU UR5, c[0x0][0x38c] ;  /* 0x00007180ff0577ac */ /* 0x000e220008000800 */
[----:B------:R-:W-:Y:S01]  /*0300*/  LOP3.LUT R5, R5, 0xff, RZ, 0xc0, !PT ;  /* 0x000000ff05057812 */ /* 0x000fe200078ec0ff */
[----:B------:R-:W-:Y:S01]  /*0310*/  IMAD.MOV.U32 R0, RZ, RZ, 0xff ;  /* 0x000000ffff007424 */ /* 0x000fe200078e00ff */
[----:B------:R-:W-:Y:S01]  /*0320*/  LOP3.LUT R3, RZ, R4, RZ, 0x33, !PT ;  /* 0x00000004ff037212 */ /* 0x000fe200078e33ff */
[----:B------:R-:W1:Y:S01]  /*0330*/  LDCU UR4, c[0x0][0x380] ;  /* 0x00007000ff0477ac */ /* 0x000e620008000800 */
[----:B------:R-:W2:Y:S01]  /*0340*/  F2I.U32.TRUNC.NTZ R6, R6 ;  /* 0x0000000600067305 */ /* 0x000ea2000020f000 */
[----:B------:R-:W-:Y:S02]  /*0350*/  IMAD.SHL.U32 R2, R2, 0x4, RZ ;  /* 0x0000000402027824 */ /* 0x000fe400078e00ff */
[----:B0-----:R-:W-:Y:S01]  /*0360*/  VIADD R3, R3, UR5 ;  /* 0x0000000503037c36 */ /* 0x001fe20008000000 */
[----:B--2---:R-:W-:-:S04]  /*0370*/  PRMT R5, R6, 0x7604, R5 ;  /* 0x0000760406057816 */ /* 0x004fc80000000005 */
[----:B------:R-:W-:-:S04]  /*0380*/  PRMT R5, RZ, 0x7054, R5 ;  /* 0x00007054ff057816 */ /* 0x000fc80000000005 */
[----:B------:R-:W-:-:S04]  /*0390*/  PRMT R5, R0, 0x654, R5 ;  /* 0x0000065400057816 */ /* 0x000fc80000000005 */
[----:B-1----:R0:W-:Y:S02]  /*03a0*/  SUST.D.BA.2D.STRONG.SM.TRAP [R2], R5, UR4 ;  /* 0x70ff040502007f9d */ /* 0x0021e4000810a900 */
[----:B0-----:R-:W-:Y:S05]  /*03b0*/  EXIT ;  /* 0x000000000000794d */ /* 0x001fea0003800000 */
        .weak           $__internal_0_$__cuda_sm3x_div_rn_noftz_f32_slowpath
        .type           $__internal_0_$__cuda_sm3x_div_rn_noftz_f32_slowpath,@function
        .size           $__internal_0_$__cuda_sm3x_div_rn_noftz_f32_slowpath,(.L_x_19 - $__internal_0_$__cuda_sm3x_div_rn_noftz_f32_slowpath)
$__internal_0_$__cuda_sm3x_div_rn_noftz_f32_slowpath:
[----:B------:R-:W-:Y:S01]  /*03c0*/  SHF.R.U32.HI R8, RZ, 0x17, R3 ;  /* 0x00000017ff087819 */ /* 0x000fe20000011603 */
[----:B------:R-:W-:Y:S01]  /*03d0*/  BSSY.RECONVERGENT B1, `(.L_x_5) ;  /* 0x0000062000017945 */ /* 0x000fe20003800200 */
[----:B------:R-:W-:Y:S02]  /*03e0*/  SHF.R.U32.HI R7, RZ, 0x17, R0 ;  /* 0x00000017ff077819 */ /* 0x000fe40000011600 */
[----:B------:R-:W-:Y:S02]  /*03f0*/  LOP3.LUT R12, R8, 0xff, RZ, 0xc0, !PT ;  /* 0x000000ff080c7812 */ /* 0x000fe400078ec0ff */
[----:B------:R-:W-:-:S03]  /*0400*/  LOP3.LUT R10, R7, 0xff, RZ, 0xc0, !PT ;  /* 0x000000ff070a7812 */ /* 0x000fc600078ec0ff */
[----:B------:R-:W-:Y:S02]  /*0410*/  VIADD R9, R12, 0xffffffff ;  /* 0xffffffff0c097836 */ /* 0x000fe40000000000 */
[----:B------:R-:W-:-:S03]  /*0420*/  VIADD R8, R10, 0xffffffff ;  /* 0xffffffff0a087836 */ /* 0x000fc60000000000 */
[----:B------:R-:W-:-:S04]  /*0430*/  ISETP.GT.U32.AND P0, PT, R9, 0xfd, PT ;  /* 0x000000fd0900780c */ /* 0x000fc80003f04070 */
[----:B------:R-:W-:-:S13]  /*0440*/  ISETP.GT.U32.OR P0, PT, R8, 0xfd, P0 ;  /* 0x000000fd0800780c */ /* 0x000fda0000704470 */
[----:B------:R-:W-:Y:S01]  /*0450*/  @!P0 IMAD.MOV.U32 R7, RZ, RZ, RZ ;  /* 0x000000ffff078224 */ /* 0x000fe200078e00ff */
[----:B------:R-:W-:Y:S06]  /*0460*/  @!P0 BRA `(.L_x_6) ;  /* 0x00000000005c8947 */ /* 0x000fec0003800000 */
[----:B------:R-:W-:Y:S02]  /*0470*/  FSETP.GTU.FTZ.AND P0, PT, |R0|, +INF , PT ;  /* 0x7f8000000000780b */ /* 0x000fe40003f1c200 */
[----:B------:R-:W-:-:S04]  /*0480*/  FSETP.GTU.FTZ.AND P1, PT, |R3|, +INF , PT ;  /* 0x7f8000000300780b */ /* 0x000fc80003f3c200 */
[----:B------:R-:W-:-:S13]  /*0490*/  PLOP3.LUT P0, PT, P0, P1, PT, 0xf8, 0x8f ;  /* 0x00000000008f781c */ /* 0x000fda0000703f70 */
[----:B------:R-:W-:Y:S05]  /*04a0*/  @P0 BRA `(.L_x_7) ;  /* 0x00000004004c0947 */ /* 0x000fea0003800000 */
[----:B------:R-:W-:-:S13]  /*04b0*/  LOP3.LUT P0, RZ, R3, 0x7fffffff, R0, 0xc8, !PT ;  /* 0x7fffffff03ff7812 */ /* 0x000fda000780c800 */
[----:B------:R-:W-:Y:S05]  /*04c0*/  @!P0 BRA `(.L_x_8) ;  /* 0x00000004003c8947 */ /* 0x000fea0003800000 */
[C---:B------:R-:W-:Y:S02]  /*04d0*/  FSETP.NEU.FTZ.AND P2, PT, |R0|.reuse, +INF , PT ;  /* 0x7f8000000000780b */ /* 0x040fe40003f5d200 */
[----:B------:R-:W-:Y:S02]  /*04e0*/  FSETP.NEU.FTZ.AND P1, PT, |R3|, +INF , PT ;  /* 0x7f8000000300780b */ /* 0x000fe40003f3d200 */
[----:B------:R-:W-:-:S11]  /*04f0*/  FSETP.NEU.FTZ.AND P0, PT, |R0|, +INF , PT ;  /* 0x7f8000000000780b */ /* 0x000fd60003f1d200 */
[----:B------:R-:W-:Y:S05]  /*0500*/  @!P1 BRA !P2, `(.L_x_8) ;  /* 0x00000004002c9947 */ /* 0x000fea0005000000 */
[----:B------:R-:W-:-:S04]  /*0510*/  LOP3.LUT P2, RZ, R0, 0x7fffffff, RZ, 0xc0, !PT ;  /* 0x7fffffff00ff7812 */ /* 0x000fc8000784c0ff */
[----:B------:R-:W-:-:S13]  /*0520*/  PLOP3.LUT P1, PT, P1, P2, PT, 0x2f, 0xf2 ;  /* 0x0000000000f2781c */ /* 0x000fda0000f24577 */
[----:B------:R-:W-:Y:S05]  /*0530*/  @P1 BRA `(.L_x_9) ;  /* 0x0000000400181947 */ /* 0x000fea0003800000 */
[----:B------:R-:W-:-:S04]  /*0540*/  LOP3.LUT P1, RZ, R3, 0x7fffffff, RZ, 0xc0, !PT ;  /* 0x7fffffff03ff7812 */ /* 0x000fc8000782c0ff */
[----:B------:R-:W-:-:S13]  /*0550*/  PLOP3.LUT P0, PT, P0, P1, PT, 0x2f, 0xf2 ;  /* 0x0000000000f2781c */ /* 0x000fda0000702577 */
[----:B------:R-:W-:Y:S05]  /*0560*/  @P0 BRA `(.L_x_10) ;  /* 0x0000000400000947 */ /* 0x000fea0003800000 */
[----:B------:R-:W-:Y:S02]  /*0570*/  ISETP.GE.AND P0, PT, R8, RZ, PT ;  /* 0x000000ff0800720c */ /* 0x000fe40003f06270 */
[----:B------:R-:W-:-:S11]  /*0580*/  ISETP.GE.AND P1, PT, R9, RZ, PT ;  /* 0x000000ff0900720c */ /* 0x000fd60003f26270 */
[----:B------:R-:W-:Y:S02]  /*0590*/  @P0 IMAD.MOV.U32 R7, RZ, RZ, RZ ;  /* 0x000000ffff070224 */ /* 0x000fe400078e00ff */
[----:B------:R-:W-:Y:S01]  /*05a0*/  @!P0 FFMA R0, R0, 1.84467440737095516160e+19, RZ ;  /* 0x5f80000000008823 */ /* 0x000fe200000000ff */
[----:B------:R-:W-:Y:S02]  /*05b0*/  @!P0 IMAD.MOV.U32 R7, RZ, RZ, -0x40 ;  /* 0xffffffc0ff078424 */ /* 0x000fe400078e00ff */
[----:B------:R-:W-:Y:S02]  /*05c0*/  @!P1 FFMA R3, R3, 1.84467440737095516160e+19, RZ ;  /* 0x5f80000003039823 */ /* 0x000fe400000000ff */
[----:B------:R-:W-:-:S07]  /*05d0*/  @!P1 VIADD R7, R7, 0x40 ;  /* 0x0000004007079836 */ /* 0x000fce0000000000 */
.L_x_6:
[----:B------:R-:W-:Y:S01]  /*05e0*/  LEA R8, R12, 0xc0800000, 0x17 ;  /* 0xc08000000c087811 */ /* 0x000fe200078eb8ff */
[----:B------:R-:W-:Y:S04]  /*05f0*/  BSSY.RECONVERGENT B2, `(.L_x_11) ;  /* 0x0000036000027945 */ /* 0x000fe80003800200 */
[----:B------:R-:W-:Y:S02]  /*0600*/  IMAD.IADD R8, R3, 0x1, -R8 ;  /* 0x0000000103087824 */ /* 0x000fe400078e0a08 */
[----:B------:R-:W-:Y:S02]  /*0610*/  VIADD R3, R10, 0xffffff81 ;  /* 0xffffff810a037836 */ /* 0x000fe40000000000 */
[----:B------:R0:W1:Y:S01]  /*0620*/  MUFU.RCP R9, R8 ;  /* 0x0000000800097308 */ /* 0x0000620000001000 */
[----:B------:R-:W-:Y:S01]  /*0630*/  FADD.FTZ R11, -R8, -RZ ;  /* 0x800000ff080b7221 */ /* 0x000fe20000010100 */
[C---:B------:R-:W-:Y:S01]  /*0640*/  IMAD R0, R3.reuse, -0x800000, R0 ;  /* 0xff80000003007824 */ /* 0x040fe200078e0200 */
[----:B0-----:R-:W-:-:S05]  /*0650*/  IADD3 R8, PT, PT, R3, 0x7f, -R12 ;  /* 0x0000007f03087810 */ /* 0x001fca0007ffe80c */
[----:B------:R-:W-:Y:S02]  /*0660*/  IMAD.IADD R8, R8, 0x1, R7 ;  /* 0x0000000108087824 */ /* 0x000fe400078e0207 */
[----:B-1----:R-:W-:-:S04]  /*0670*/  FFMA R10, R9, R11, 1 ;  /* 0x3f800000090a7423 */ /* 0x002fc8000000000b */
[----:B------:R-:W-:-:S04]  /*0680*/  FFMA R14, R9, R10, R9 ;  /* 0x0000000a090e7223 */ /* 0x000fc80000000009 */
[----:B------:R-:W-:-:S04]  /*0690*/  FFMA R9, R0, R14, RZ ;  /* 0x0000000e00097223 */ /* 0x000fc800000000ff */
[----:B------:R-:W-:-:S04]  /*06a0*/  FFMA R10, R11, R9, R0 ;  /* 0x000000090b0a7223 */ /* 0x000fc80000000000 */
[----:B------:R-:W-:-:S04]  /*06b0*/  FFMA R9, R14, R10, R9 ;  /* 0x0000000a0e097223 */ /* 0x000fc80000000009 */
[----:B------:R-:W-:-:S04]  /*06c0*/  FFMA R10, R11, R9, R0 ;  /* 0x000000090b0a7223 */ /* 0x000fc80000000000 */
[----:B------:R-:W-:-:S05]  /*06d0*/  FFMA R0, R14, R10, R9 ;  /* 0x0000000a0e007223 */ /* 0x000fca0000000009 */
[----:B------:R-:W-:-:S04]  /*06e0*/  SHF.R.U32.HI R3, RZ, 0x17, R0 ;  /* 0x00000017ff037819 */ /* 0x000fc80000011600 */
[----:B------:R-:W-:-:S05]  /*06f0*/  LOP3.LUT R3, R3, 0xff, RZ, 0xc0, !PT ;  /* 0x000000ff03037812 */ /* 0x000fca00078ec0ff */
[----:B------:R-:W-:-:S04]  /*0700*/  IMAD.IADD R11, R3, 0x1, R8 ;  /* 0x00000001030b7824 */ /* 0x000fc800078e0208 */
[----:B------:R-:W-:-:S05]  /*0710*/  VIADD R3, R11, 0xffffffff ;  /* 0xffffffff0b037836 */ /* 0x000fca0000000000 */
[----:B------:R-:W-:-:S13]  /*0720*/  ISETP.GE.U32.AND P0, PT, R3, 0xfe, PT ;  /* 0x000000fe0300780c */ /* 0x000fda0003f06070 */
[----:B------:R-:W-:Y:S05]  /*0730*/  @!P0 BRA `(.L_x_12) ;  /* 0x0000000000808947 */ /* 0x000fea0003800000 */
[----:B------:R-:W-:-:S13]  /*0740*/  ISETP.GT.AND P0, PT, R11, 0xfe, PT ;  /* 0x000000fe0b00780c */ /* 0x000fda0003f04270 */
[----:B------:R-:W-:Y:S05]  /*0750*/  @P0 BRA `(.L_x_13) ;  /* 0x00000000006c0947 */ /* 0x000fea0003800000 */
[----:B------:R-:W-:-:S13]  /*0760*/  ISETP.GE.AND P0, PT, R11, 0x1, PT ;  /* 0x000000010b00780c */ /* 0x000fda0003f06270 */
[----:B------:R-:W-:Y:S05]  /*0770*/  @P0 BRA `(.L_x_14) ;  /* 0x0000000000740947 */ /* 0x000fea0003800000 */
[----:B------:R-:W-:Y:S02]  /*0780*/  ISETP.GE.AND P0, PT, R11, -0x18, PT ;  /* 0xffffffe80b00780c */ /* 0x000fe40003f06270 */
[----:B------:R-:W-:-:S11]  /*0790*/  LOP3.LUT R0, R0, 0x80000000, RZ, 0xc0, !PT ;  /* 0x8000000000007812 */ /* 0x000fd600078ec0ff */
[----:B------:R-:W-:Y:S05]  /*07a0*/  @!P0 BRA `(.L_x_14) ;  /* 0x0000000000688947 */ /* 0x000fea0003800000 */
[CCC-:B------:R-:W-:Y:S01]  /*07b0*/  FFMA.RZ R3, R14.reuse, R10.reuse, R9.reuse ;  /* 0x0000000a0e037223 */ /* 0x1c0fe2000000c009 */
[CCC-:B------:R-:W-:Y:S01]  /*07c0*/  FFMA.RM R8, R14.reuse, R10.reuse, R9.reuse ;  /* 0x0000000a0e087223 */ /* 0x1c0fe20000004009 */
[C---:B------:R-:W-:Y:S02]  /*07d0*/  ISETP.NE.AND P2, PT, R11.reuse, RZ, PT ;  /* 0x000000ff0b00720c */ /* 0x040fe40003f45270 */
[----:B------:R-:W-:Y:S02]  /*07e0*/  ISETP.NE.AND P1, PT, R11, RZ, PT ;  /* 0x000000ff0b00720c */ /* 0x000fe40003f25270 */
[----:B------:R-:W-:Y:S01]  /*07f0*/  LOP3.LUT R7, R3, 0x7fffff, RZ, 0xc0, !PT ;  /* 0x007fffff03077812 */ /* 0x000fe200078ec0ff */
[----:B------:R-:W-:Y:S01]  /*0800*/  FFMA.RP R3, R14, R10, R9 ;  /* 0x0000000a0e037223 */ /* 0x000fe20000008009 */
[----:B------:R-:W-:Y:S02]  /*0810*/  VIADD R10, R11, 0x20 ;  /* 0x000000200b0a7836 */ /* 0x000fe40000000000 */
[----:B------:R-:W-:Y:S01]  /*0820*/  LOP3.LUT R7, R7, 0x800000, RZ, 0xfc, !PT ;  /* 0x0080000007077812 */ /* 0x000fe200078efcff */
[----:B------:R-:W-:Y:S01]  /*0830*/  IMAD.MOV R9, RZ, RZ, -R11 ;  /* 0x000000ffff097224 */ /* 0x000fe200078e0a0b */
[----:B------:R-:W-:-:S02]  /*0840*/  FSETP.NEU.FTZ.AND P0, PT, R3, R8, PT ;  /* 0x000000080300720b */ /* 0x000fc40003f1d000 */
[----:B------:R-:W-:Y:S02]  /*0850*/  SHF.L.U32 R10, R7, R10, RZ ;  /* 0x0000000a070a7219 */ /* 0x000fe400000006ff */
[----:B------:R-:W-:Y:S02]  /*0860*/  SEL R8, R9, RZ, P2 ;  /* 0x000000ff09087207 */ /* 0x000fe40001000000 */
[----:B------:R-:W-:Y:S02]  /*0870*/  ISETP.NE.AND P1, PT, R10, RZ, P1 ;  /* 0x000000ff0a00720c */ /* 0x000fe40000f25270 */
[----:B------:R-:W-:Y:S02]  /*0880*/  SHF.R.U32.HI R8, RZ, R8, R7 ;  /* 0x00000008ff087219 */ /* 0x000fe40000011607 */
[----:B------:R-:W-:Y:S02]  /*0890*/  PLOP3.LUT P0, PT, P0, P1, PT, 0xf8, 0x8f ;  /* 0x00000000008f781c */ /* 0x000fe40000703f70 */
[----:B------:R-:W-:-:S02]  /*08a0*/  SHF.R.U32.HI R10, RZ, 0x1, R8 ;  /* 0x00000001ff0a7819 */ /* 0x000fc40000011608 */
[----:B------:R-:W-:-:S04]  /*08b0*/  SEL R3, RZ, 0x1, !P0 ;  /* 0x00000001ff037807 */ /* 0x000fc80004000000 */
[----:B------:R-:W-:-:S04]  /*08c0*/  LOP3.LUT R3, R3, 0x1, R10, 0xf8, !PT ;  /* 0x0000000103037812 */ /* 0x000fc800078ef80a */
[----:B------:R-:W-:-:S05]  /*08d0*/  LOP3.LUT R3, R3, R8, RZ, 0xc0, !PT ;  /* 0x0000000803037212 */ /* 0x000fca00078ec0ff */
[----:B------:R-:W-:-:S05]  /*08e0*/  IMAD.IADD R3, R10, 0x1, R3 ;  /* 0x000000010a037824 */ /* 0x000fca00078e0203 */
[----:B------:R-:W-:Y:S01]  /*08f0*/  LOP3.LUT R0, R3, R0, RZ, 0xfc, !PT ;  /* 0x0000000003007212 */ /* 0x000fe200078efcff */
[----:B------:R-:W-:Y:S06]  /*0900*/  BRA `(.L_x_14) ;  /* 0x0000000000107947 */ /* 0x000fec0003800000 */
.L_x_13:
[----:B------:R-:W-:-:S04]  /*0910*/  LOP3.LUT R0, R0, 0x80000000, RZ, 0xc0, !PT ;  /* 0x8000000000007812 */ /* 0x000fc800078ec0ff */
[----:B------:R-:W-:Y:S01]  /*0920*/  LOP3.LUT R0, R0, 0x7f800000, RZ, 0xfc, !PT ;  /* 0x7f80000000007812 */ /* 0x000fe200078efcff */
[----:B------:R-:W-:Y:S06]  /*0930*/  BRA `(.L_x_14) ;  /* 0x0000000000047947 */ /* 0x000fec0003800000 */
.L_x_12:
[----:B------:R-:W-:-:S07]  /*0940*/  IMAD R0, R8, 0x800000, R0 ;  /* 0x0080000008007824 */ /* 0x000fce00078e0200 */
.L_x_14:
[----:B------:R-:W-:Y:S05]  /*0950*/  BSYNC.RECONVERGENT B2 ;  /* 0x0000000000027941 */ /* 0x000fea0003800200 */
.L_x_11:
[----:B------:R-:W-:Y:S05]  /*0960*/  BRA `(.L_x_15) ;  /* 0x0000000000207947 */ /* 0x000fea0003800000 */
.L_x_10:
[----:B------:R-:W-:-:S04]  /*0970*/  LOP3.LUT R0, R3, 0x80000000, R0, 0x48, !PT ;  /* 0x8000000003007812 */ /* 0x000fc800078e4800 */
[----:B------:R-:W-:Y:S01]  /*0980*/  LOP3.LUT R0, R0, 0x7f800000, RZ, 0xfc, !PT ;  /* 0x7f80000000007812 */ /* 0x000fe200078efcff */
[----:B------:R-:W-:Y:S06]  /*0990*/  BRA `(.L_x_15) ;  /* 0x0000000000147947 */ /* 0x000fec0003800000 */
.L_x_9:
[----:B------:R-:W-:Y:S01]  /*09a0*/  LOP3.LUT R0, R3, 0x80000000, R0, 0x48, !PT ;  /* 0x8000000003007812 */ /* 0x000fe200078e4800 */
[----:B------:R-:W-:Y:S06]  /*09b0*/  BRA `(.L_x_15) ;  /* 0x00000000000c7947 */ /* 0x000fec0003800000 */
.L_x_8:
[----:B------:R-:W0:Y:S01]  /*09c0*/  MUFU.RSQ R0, -QNAN ;  /* 0xffc0000000007908 */ /* 0x000e220000001400 */
[----:B------:R-:W-:Y:S05]  /*09d0*/  BRA `(.L_x_15) ;  /* 0x0000000000047947 */ /* 0x000fea0003800000 */
.L_x_7:
[----:B------:R-:W-:-:S07]  /*09e0*/  FADD.FTZ R0, R0, R3 ;  /* 0x0000000300007221 */ /* 0x000fce0000010000 */
.L_x_15:
[----:B------:R-:W-:Y:S05]  /*09f0*/  BSYNC.RECONVERGENT B1 ;  /* 0x0000000000017941 */ /* 0x000fea0003800200 */
.L_x_5:
[----:B------:R-:W-:-:S04]  /*0a00*/  IMAD.MOV.U32 R7, RZ, RZ, 0x0 ;  /* 0x00000000ff077424 */ /* 0x000fc800078e00ff */
[----:B0-----:R-:W-:Y:S05]  /*0a10*/  RET.REL.NODEC R6 `(startlabelComponents) ;  /* 0xfffffff406787950 */ /* 0x001fea0003c3ffff */
.L_x_16:
        /* <DEDUP_REMOVED lines=14> */
.L_x_19:


//--------------------- .text.interleaveRGB       --------------------------
	.section	.text.interleaveRGB,"ax",@progbits
	.align	128
        .global         interleaveRGB
        .type           interleaveRGB,@function
        .size           interleaveRGB,(.L_x_22 - interleaveRGB)
        .other          interleaveRGB,@"STO_CUDA_ENTRY STV_DEFAULT"
interleaveRGB:
.text.interleaveRGB:
        /* <DEDUP_REMOVED lines=13> */
[----:B------:R-:W0:Y:S01]  /*00d0*/  LDCU.128 UR8, c[0x0][0x390] ;  /* 0x00007200ff0877ac */ /* 0x000e220008000c00 */
[----:B------:R-:W-:Y:S01]  /*00e0*/  IMAD R6, R9, UR6, R0 ;  /* 0x0000000609067c24 */ /* 0x000fe2000f8e0200 */
[----:B------:R-:W1:Y:S01]  /*00f0*/  LDCU.64 UR12, c[0x0][0x3a0] ;  /* 0x00007400ff0c77ac */ /* 0x000e620008000a00 */
[----:B------:R-:W2:Y:S03]  /*0100*/  LDCU.64 UR4, c[0x0][0x358] ;  /* 0x00006b00ff0477ac */ /* 0x000ea60008000a00 */
[C---:B0-----:R-:W-:Y:S02]  /*0110*/  IADD3 R4, P1, PT, R6.reuse, UR10, RZ ;  /* 0x0000000a06047c10 */ /* 0x041fe4000ff3e0ff */
[C---:B------:R-:W-:Y:S02]  /*0120*/  IADD3 R2, P0, PT, R6.reuse, UR8, RZ ;  /* 0x0000000806027c10 */ /* 0x040fe4000ff1e0ff */
[----:B-1----:R-:W-:Y:S01]  /*0130*/  IADD3 R6, P2, PT, R6, UR12, RZ ;  /* 0x0000000c06067c10 */ /* 0x002fe2000ff5e0ff */
[----:B------:R-:W-:-:S02]  /*0140*/  IMAD.X R5, RZ, RZ, UR11, P1 ;  /* 0x0000000bff057e24 */ /* 0x000fc400088e06ff */
[----:B------:R-:W-:Y:S02]  /*0150*/  IMAD.X R3, RZ, RZ, UR9, P0 ;  /* 0x00000009ff037e24 */ /* 0x000fe400080e06ff */
[----:B------:R-:W-:Y:S02]  /*0160*/  IMAD.X R7, RZ, RZ, UR13, P2 ;  /* 0x0000000dff077e24 */ /* 0x000fe400090e06ff */
[----:B--2---:R-:W2:Y:S04]  /*0170*/  LDG.E.U8 R5, desc[UR4][R4.64] ;  /* 0x0000000404057981 */ /* 0x004ea8000c1e1100 */
[----:B------:R-:W2:Y:S04]  /*0180*/  LDG.E.U8 R2, desc[UR4][R2.64] ;  /* 0x0000000402027981 */ /* 0x000ea8000c1e1100 */
[----:B------:R-:W3:Y:S01]  /*0190*/  LDG.E.U8 R6, desc[UR4][R6.64] ;  /* 0x0000000406067981 */ /* 0x000ee2000c1e1100 */
[----:B------:R-:W0:Y:S01]  /*01a0*/  LDCU UR4, c[0x0][0x380] ;  /* 0x00007000ff0477ac */ /* 0x000e220008000800 */
[----:B------:R-:W-:Y:S01]  /*01b0*/  IMAD.MOV.U32 R8, RZ, RZ, 0xff ;  /* 0x000000ffff087424 */ /* 0x000fe200078e00ff */
[----:B------:R-:W-:-:S05]  /*01c0*/  LOP3.LUT R9, RZ, R9, RZ, 0x33, !PT ;  /* 0x00000009ff097212 */ /* 0x000fca00078e33ff */
[----:B------:R-:W-:Y:S01]  /*01d0*/  VIADD R9, R9, UR7 ;  /* 0x0000000709097c36 */ /* 0x000fe20008000000 */
[----:B--2---:R-:W-:-:S04]  /*01e0*/  PRMT R11, R5, 0x7604, R2 ;  /* 0x00007604050b7816 */ /* 0x004fc80000000002 */
[----:B---3--:R-:W-:-:S04]  /*01f0*/  PRMT R11, R6, 0x7054, R11 ;  /* 0x00007054060b7816 */ /* 0x008fc8000000000b */
[----:B------:R-:W-:Y:S01]  /*0200*/  PRMT R11, R8, 0x654, R11 ;  /* 0x00000654080b7816 */ /* 0x000fe2000000000b */
[----:B------:R-:W-:-:S04]  /*0210*/  IMAD.SHL.U32 R8, R0, 0x4, RZ ;  /* 0x0000000400087824 */ /* 0x000fc800078e00ff */
[----:B0-----:R0:W-:Y:S02]  /*0220*/  SUST.D.BA.2D.STRONG.SM.TRAP [R8], R11, UR4 ;  /* 0x70ff040b08007f9d */ /* 0x0011e4000810a900 */
[----:B0-----:R-:W-:Y:S05]  /*0230*/  EXIT ;  /* 0x000000000000794d */ /* 0x001fea0003800000 */
.L_x_17:
        /* <DEDUP_REMOVED lines=12> */
.L_x_22:


//--------------------- .text.writeToSurface      --------------------------
	.section	.text.writeToSurface,"ax",@progbits
	.align	128
        .global         writeToSurface
        .type           writeToSurface,@function
        .size           writeToSurface,(.L_x_23 - writeToSurface)
        .other          writeToSurface,@"STO_CUDA_ENTRY STV_DEFAULT"
writeToSurface:
.text.writeToSurface:
        /* <DEDUP_REMOVED lines=13> */
[----:B------:R-:W0:Y:S01]  /*00d0*/  LDC.U8 R0, c[0x0][0x390] ;  /* 0x0000e400ff007b82 */ /* 0x000e220000000000 */
[----:B------:R-:W1:Y:S01]  /*00e0*/  LDCU UR4, c[0x0][0x380] ;  /* 0x00007000ff0477ac */ /* 0x000e620008000800 */
[----:B------:R-:W-:-:S06]  /*00f0*/  IMAD.MOV.U32 R7, RZ, RZ, 0xff ;  /* 0x000000ffff077424 */ /* 0x000fcc00078e00ff */
[----:B------:R-:W2:Y:S08]  /*0100*/  LDC.S8 R2, c[0x0][0x391] ;  /* 0x0000e440ff027b82 */ /* 0x000eb00000000200 */
[----:B------:R-:W3:Y:S01]  /*0110*/  LDC.S8 R6, c[0x0][0x392] ;  /* 0x0000e480ff067b82 */ /* 0x000ee20000000200 */
[----:B0-----:R-:W-:-:S04]  /*0120*/  PRMT R0, R0, 0x8880, RZ ;  /* 0x0000888000007816 */ /* 0x001fc800000000ff */
[----:B------:R-:W-:Y:S02]  /*0130*/  PRMT R0, R0, 0x7710, RZ ;  /* 0x0000771000007816 */ /* 0x000fe400000000ff */
[----:B--2---:R-:W-:Y:S02]  /*0140*/  PRMT R2, R2, 0x7710, RZ ;  /* 0x0000771002027816 */ /* 0x004fe400000000ff */
[----:B------:R-:W-:-:S04]  /*0150*/  LOP3.LUT R5, R0, 0xff, RZ, 0xc0, !PT ;  /* 0x000000ff00057812 */ /* 0x000fc800078ec0ff */
[----:B------:R-:W-:Y:S01]  /*0160*/  PRMT R5, R2, 0x7604, R5 ;  /* 0x0000760402057816 */ /* 0x000fe20000000005 */
[----:B------:R-:W-:Y:S01]  /*0170*/  IMAD.SHL.U32 R2, R4, 0x4, RZ ;  /* 0x0000000404027824 */ /* 0x000fe200078e00ff */
[----:B---3--:R-:W-:-:S04]  /*0180*/  PRMT R0, R6, 0x7710, RZ ;  /* 0x0000771006007816 */ /* 0x008fc800000000ff */
[----:B------:R-:W-:-:S04]  /*0190*/  PRMT R0, R0, 0x7054, R5 ;  /* 0x0000705400007816 */ /* 0x000fc80000000005 */
[----:B------:R-:W-:-:S04]  /*01a0*/  PRMT R0, R7, 0x654, R0 ;  /* 0x0000065407007816 */ /* 0x000fc80000000000 */
[----:B-1----:R0:W-:Y:S02]  /*01b0*/  SUST.D.BA.2D.STRONG.SM.TRAP [R2], R0, UR4 ;  /* 0x70ff040002007f9d */ /* 0x0021e4000810a900 */
[----:B0-----:R-:W-:Y:S05]  /*01c0*/  EXIT ;  /* 0x000000000000794d */ /* 0x001fea0003800000 */
.L_x_18:
        /* <DEDUP_REMOVED lines=11> */
.L_x_23:


//--------------------- .nv.shared.reserved.0     --------------------------
	.section	.nv.shared.reserved.0,"aw",@nobits
	.weak		__nv_reservedSMEM_offset_0_alias
	.size		__nv_reservedSMEM_offset_0_alias, 0, 64
	.other		__nv_reservedSMEM_offset_0_alias,@"STO_CUDA_RESERVED_SHARED STV_DEFAULT"
__nv_reservedSMEM_offset_0_alias:
	.zero		0
	.zero		64


//--------------------- .nv.constant0.computeLabels --------------------------
	.section	.nv.constant0.computeLabels,"a",@progbits
	.sectionflags	@""
	.align	4
.nv.constant0.computeLabels:
	.zero		920


//--------------------- .nv.constant0.startlabelComponents --------------------------
	.section	.nv.constant0.startlabelComponents,"a",@progbits
	.sectionflags	@""
	.align	4
.nv.constant0.startlabelComponents:
	.zero		912


//--------------------- .nv.constant0.interleaveRGB --------------------------
	.section	.nv.constant0.interleaveRGB,"a",@progbits
	.sectionflags	@""
	.align	4
.nv.constant0.interleaveRGB:
	.zero		936


//--------------------- .nv.constant0.writeToSurface --------------------------
	.section	.nv.constant0.writeToSurface,"a",@progbits
	.sectionflags	@""
	.align	4
.nv.constant0.writeToSurface:
	.zero		915


//--------------------- SYMBOLS --------------------------

	.type		.nv.reservedSmem.offset0,@object
	.size		.nv.reservedSmem.offset0,0x4
